//
// Generated by NVIDIA NVVM Compiler
//
// Compiler Build ID: CL-36424714
// Cuda compilation tools, release 13.0, V13.0.88
// Based on NVVM 20.0.0
//

.version 9.0
.target sm_100
.address_size 64

	// .globl	_Z14dynamicReversePii
.extern .shared .align 16 .b8 s[];

.visible .entry _Z14dynamicReversePii(
	.param .u64 .ptr .align 1 _Z14dynamicReversePii_param_0,
	.param .u32 _Z14dynamicReversePii_param_1
)
{
	.reg .b32 	%r<12>;
	.reg .b64 	%rd<5>;

	ld.param.u64 	%rd1, [_Z14dynamicReversePii_param_0];
	cvta.to.global.u64 	%rd2, %rd1;
	mov.u32 	%r1, %tid.x;
	mov.u32 	%r2, %ctaid.x;
	mov.u32 	%r3, %ntid.x;
	mad.lo.s32 	%r4, %r2, %r3, %r1;
	mul.wide.s32 	%rd3, %r4, 4;
	add.s64 	%rd4, %rd2, %rd3;
	ld.global.u32 	%r5, [%rd4];
	shl.b32 	%r6, %r1, 2;
	mov.u32 	%r7, s;
	add.s32 	%r8, %r7, %r6;
	st.shared.u32 	[%r8], %r5;
	bar.sync 	0;
	xor.b32  	%r9, %r6, 4092;
	add.s32 	%r10, %r7, %r9;
	ld.shared.u32 	%r11, [%r10];
	st.global.u32 	[%rd4], %r11;
	ret;

}


// ===== COMPILED SASS (sm_100) =====

	.target	sm_100

	.elftype	@"ET_EXEC"


//--------------------- .note.nv.tkinfo           --------------------------
	.section	.note.nv.tkinfo,"",@"SHT_NOTE"
	.sectionflags	@"SHF_NOTE_NV_TKINFO"
	.tkinfo
        /*0018*/ 	.word	0x00000002
        /*0030*/ 	.string	""
        /*0030*/ 	.string	"ptxas"
        /*0030*/ 	.string	"Cuda compilation tools, release 13.0, V13.0.88"
        /*0030*/ 	.string	"Build cuda_13.0.r13.0/compiler.36424714_0"
        /*0030*/ 	.string	"-arch sm_100 -m 64 "



//--------------------- .note.nv.cuinfo           --------------------------
	.section	.note.nv.cuinfo,"",@"SHT_NOTE"
	.sectionflags	@"SHF_NOTE_NV_CUINFO"
        /*0018*/ 	.short	0x0002
        /*001a*/ 	.short	0x0064
        /*001c*/ 	.short	0x0082
	.zero		2


//--------------------- .nv.info                  --------------------------
	.section	.nv.info,"",@"SHT_CUDA_INFO"
	.align	4


	//----- nvinfo : EIATTR_REGCOUNT
	.align		4
        /*0000*/ 	.byte	0x04, 0x2f
        /*0002*/ 	.short	(.L_1 - .L_0)
	.align		4
.L_0:
        /*0004*/ 	.word	index@(_Z14dynamicReversePii)
        /*0008*/ 	.word	0x0000000a


	//----- nvinfo : EIATTR_FRAME_SIZE
	.align		4
.L_1:
        /*000c*/ 	.byte	0x04, 0x11
        /*000e*/ 	.short	(.L_3 - .L_2)
	.align		4
.L_2:
        /*0010*/ 	.word	index@(_Z14dynamicReversePii)
        /*0014*/ 	.word	0x00000000


	//----- nvinfo : EIATTR_MIN_STACK_SIZE
	.align		4
.L_3:
        /*0018*/ 	.byte	0x04, 0x12
        /*001a*/ 	.short	(.L_5 - .L_4)
	.align		4
.L_4:
        /*001c*/ 	.word	index@(_Z14dynamicReversePii)
        /*0020*/ 	.word	0x00000000
.L_5:


//--------------------- .nv.compat                --------------------------
	.section	.nv.compat,"",@"SHT_CUDA_COMPAT_INFO"
	.align	4
        /*0000*/ 	.byte	0x02, 0x09, 0x00, 0x00, 0x02, 0x02, 0x01, 0x00, 0x02, 0x05, 0x05, 0x00, 0x03, 0x07, 0x01, 0x01
        /*0010*/ 	.byte	0x02, 0x03, 0x00, 0x00, 0x02, 0x06, 0x01, 0x00, 0x04, 0x0b, 0x08, 0x00, 0x09, 0x00, 0x00, 0x00
        /*0020*/ 	.byte	0x00, 0x00, 0x00, 0x00


//--------------------- .nv.info._Z14dynamicReversePii --------------------------
	.section	.nv.info._Z14dynamicReversePii,"",@"SHT_CUDA_INFO"
	.sectionflags	@""
	.align	4


	//----- nvinfo : EIATTR_CUDA_API_VERSION
	.align		4
        /*0000*/ 	.byte	0x04, 0x37
        /*0002*/ 	.short	(.L_7 - .L_6)
.L_6:
        /*0004*/ 	.word	0x00000082


	//----- nvinfo : EIATTR_KPARAM_INFO
	.align		4
.L_7:
        /*0008*/ 	.byte	0x04, 0x17
        /*000a*/ 	.short	(.L_9 - .L_8)
.L_8:
        /*000c*/ 	.word	0x00000000
        /*0010*/ 	.short	0x0001
        /*0012*/ 	.short	0x0008
        /*0014*/ 	.byte	0x00, 0xf0, 0x11, 0x00


	//----- nvinfo : EIATTR_KPARAM_INFO
	.align		4
.L_9:
        /*0018*/ 	.byte	0x04, 0x17
        /*001a*/ 	.short	(.L_11 - .L_10)
.L_10:
        /*001c*/ 	.word	0x00000000
        /*0020*/ 	.short	0x0000
        /*0022*/ 	.short	0x0000
        /*0024*/ 	.byte	0x00, 0xf5, 0x21, 0x00


	//----- nvinfo : EIATTR_SPARSE_MMA_MASK
	.align		4
.L_11:
        /*0028*/ 	.byte	0x03, 0x50
        /*002a*/ 	.short	0x0000


	//----- nvinfo : EIATTR_MAXREG_COUNT
	.align		4
        /*002c*/ 	.byte	0x03, 0x1b
        /*002e*/ 	.short	0x00ff


	//----- nvinfo : EIATTR_NUM_BARRIERS
	.align		4
        /*0030*/ 	.byte	0x02, 0x4c
        /*0032*/ 	.byte	0x01
	.zero		1


	//----- nvinfo : EIATTR_MERCURY_ISA_VERSION
	.align		4
        /*0034*/ 	.byte	0x03, 0x5f
        /*0036*/ 	.short	0x0101


	//----- nvinfo : EIATTR_VRC_CTA_INIT_COUNT
	.align		4
        /*0038*/ 	.byte	0x02, 0x4a
	.zero		1
	.zero		1


	//----- nvinfo : EIATTR_EXIT_INSTR_OFFSETS
	.align		4
        /*003c*/ 	.byte	0x04, 0x1c
        /*003e*/ 	.short	(.L_13 - .L_12)


	//   ....[0]....
.L_12:
        /*0040*/ 	.word	0x00000120


	//----- nvinfo : EIATTR_CBANK_PARAM_SIZE
	.align		4
.L_13:
        /*0044*/ 	.byte	0x03, 0x19
        /*0046*/ 	.short	0x000c


	//----- nvinfo : EIATTR_PARAM_CBANK
	.align		4
        /*0048*/ 	.byte	0x04, 0x0a
        /*004a*/ 	.short	(.L_15 - .L_14)
	.align		4
.L_14:
        /*004c*/ 	.word	index@(.nv.constant0._Z14dynamicReversePii)
        /*0050*/ 	.short	0x0380
        /*0052*/ 	.short	0x000c


	//----- nvinfo : EIATTR_SW_WAR
	.align		4
.L_15:
        /*0054*/ 	.byte	0x04, 0x36
        /*0056*/ 	.short	(.L_17 - .L_16)
.L_16:
        /*0058*/ 	.word	0x00000008
.L_17:


//--------------------- .nv.callgraph             --------------------------
	.section	.nv.callgraph,"",@"SHT_CUDA_CALLGRAPH"
	.align	4
	.sectionentsize	8
	.align		4
        /*0000*/ 	.word	0x00000000
	.align		4
        /*0004*/ 	.word	0xffffffff
	.align		4
        /*0008*/ 	.word	0x00000000
	.align		4
        /*000c*/ 	.word	0xfffffffe
	.align		4
        /*0010*/ 	.word	0x00000000
	.align		4
        /*0014*/ 	.word	0xfffffffd
	.align		4
        /*0018*/ 	.word	0x00000000
	.align		4
        /*001c*/ 	.word	0xfffffffc


//--------------------- .text._Z14dynamicReversePii --------------------------
	.section	.text._Z14dynamicReversePii,"ax",@progbits
	.align	128
        .global         _Z14dynamicReversePii
        .type           _Z14dynamicReversePii,@function
        .size           _Z14dynamicReversePii,(.L_x_1 - _Z14dynamicReversePii)
        .other          _Z14dynamicReversePii,@"STO_CUDA_ENTRY STV_DEFAULT"
_Z14dynamicReversePii:
.text._Z14dynamicReversePii:
[----:B------:R-:W-:Y:S01]  /*0000*/  LDC R1, c[0x0][0x37c] ;  /* 0x0000df00ff017b82 */ /* 0x000fe20000000800 */
[----:B------:R-:W0:Y:S07]  /*0010*/  S2R R4, SR_TID.X ;  /* 0x0000000000047919 */ /* 0x000e2e0000002100 */
[----:B------:R-:W0:Y:S01]  /*0020*/  S2UR UR4, SR_CTAID.X ;  /* 0x00000000000479c3 */ /* 0x000e220000002500 */
[----:B------:R-:W1:Y:S07]  /*0030*/  LDCU.64 UR6, c[0x0][0x358] ;  /* 0x00006b00ff0677ac */ /* 0x000e6e0008000a00 */
[----:B------:R-:W0:Y:S08]  /*0040*/  LDC R5, c[0x0][0x360] ;  /* 0x0000d800ff057b82 */ /* 0x000e300000000800 */
[----:B------:R-:W2:Y:S01]  /*0050*/  LDC.64 R2, c[0x0][0x380] ;  /* 0x0000e000ff027b82 */ /* 0x000ea20000000a00 */
[----:B0-----:R-:W-:-:S04]  /*0060*/  IMAD R5, R5, UR4, R4 ;  /* 0x0000000405057c24 */ /* 0x001fc8000f8e0204 */
[----:B--2---:R-:W-:-:S05]  /*0070*/  IMAD.WIDE R2, R5, 0x4, R2 ;  /* 0x0000000405027825 */ /* 0x004fca00078e0202 */
[----:B-1----:R-:W2:Y:S01]  /*0080*/  LDG.E R0, desc[UR6][R2.64] ;  /* 0x0000000602007981 */ /* 0x002ea2000c1e1900 */
[----:B------:R-:W0:Y:S01]  /*0090*/  S2UR UR5, SR_CgaCtaId ;  /* 0x00000000000579c3 */ /* 0x000e220000008800 */
[----:B------:R-:W-:Y:S01]  /*00a0*/  UMOV UR4, 0x400 ;  /* 0x0000040000047882 */ /* 0x000fe20000000000 */
[----:B------:R-:W-:-:S04]  /*00b0*/  SHF.L.U32 R5, R4, 0x2, RZ ;  /* 0x0000000204057819 */ /* 0x000fc800000006ff */
[----:B------:R-:W-:Y:S01]  /*00c0*/  LOP3.LUT R4, R5, 0xffc, RZ, 0x3c, !PT ;  /* 0x00000ffc05047812 */ /* 0x000fe200078e3cff */
[----:B0-----:R-:W-:-:S09]  /*00d0*/  ULEA UR4, UR5, UR4, 0x18 ;  /* 0x0000000405047291 */ /* 0x001fd2000f8ec0ff */
[----:B--2---:R-:W-:Y:S01]  /*00e0*/  STS [R5+UR4], R0 ;  /* 0x0000000005007988 */ /* 0x004fe20008000804 */
[----:B------:R-:W-:Y:S06]  /*00f0*/  BAR.SYNC.DEFER_BLOCKING 0x0 ;  /* 0x0000000000007b1d */ /* 0x000fec0000010000 */
[----:B------:R-:W0:Y:S04]  /*0100*/  LDS R7, [R4+UR4] ;  /* 0x0000000404077984 */ /* 0x000e280008000800 */
[----:B0-----:R-:W-:Y:S01]  /*0110*/  STG.E desc[UR6][R2.64], R7 ;  /* 0x0000000702007986 */ /* 0x001fe2000c101906 */
[----:B------:R-:W-:Y:S05]  /*0120*/  EXIT ;  /* 0x000000000000794d */ /* 0x000fea0003800000 */
.L_x_0:
[----:B------:R-:W-:-:S00]  /*0130*/  BRA `(.L_x_0) ;  /* 0xfffffffc00fc7947 */ /* 0x000fc0000383ffff */
[----:B------:R-:W-:-:S00]  /*0140*/  NOP ;  /* 0x0000000000007918 */ /* 0x000fc00000000000 */
        /* <DEDUP_REMOVED lines=11> */
.L_x_1:


//--------------------- .nv.shared._Z14dynamicReversePii --------------------------
	.section	.nv.shared._Z14dynamicReversePii,"aw",@nobits
	.sectionflags	@""
	.align	16
	.zero		1024


//--------------------- .nv.shared.reserved.0     --------------------------
	.section	.nv.shared.reserved.0,"aw",@nobits
	.weak		__nv_reservedSMEM_offset_0_alias
	.size		__nv_reservedSMEM_offset_0_alias, 0, 64
	.other		__nv_reservedSMEM_offset_0_alias,@"STO_CUDA_RESERVED_SHARED STV_DEFAULT"
__nv_reservedSMEM_offset_0_alias:
	.zero		0
	.zero		64


//--------------------- .nv.constant0._Z14dynamicReversePii --------------------------
	.section	.nv.constant0._Z14dynamicReversePii,"a",@progbits
	.sectionflags	@""
	.align	4
.nv.constant0._Z14dynamicReversePii:
	.zero		908


//--------------------- SYMBOLS --------------------------

	.type		.nv.reservedSmem.offset0,@object
	.size		.nv.reservedSmem.offset0,0x4
	.type		.nv.reservedSmem.cap,@object
	.size		.nv.reservedSmem.cap,0x4
